//
// Generated by NVIDIA NVVM Compiler
//
// Compiler Build ID: CL-36424714
// Cuda compilation tools, release 13.0, V13.0.88
// Based on NVVM 20.0.0
//

.version 9.0
.target sm_100
.address_size 64

	// .globl	_Z15read_mnist_dataPj

.visible .entry _Z15read_mnist_dataPj(
	.param .u64 .ptr .align 1 _Z15read_mnist_dataPj_param_0
)
{


	ret;

}


// ===== COMPILED SASS (sm_100) =====

	.target	sm_100

	.elftype	@"ET_EXEC"


//--------------------- .note.nv.tkinfo           --------------------------
	.section	.note.nv.tkinfo,"",@"SHT_NOTE"
	.sectionflags	@"SHF_NOTE_NV_TKINFO"
	.tkinfo
        /*0018*/ 	.word	0x00000002
        /*0030*/ 	.string	""
        /*0030*/ 	.string	"ptxas"
        /*0030*/ 	.string	"Cuda compilation tools, release 13.0, V13.0.88"
        /*0030*/ 	.string	"Build cuda_13.0.r13.0/compiler.36424714_0"
        /*0030*/ 	.string	"-arch sm_100 -m 64 "



//--------------------- .note.nv.cuinfo           --------------------------
	.section	.note.nv.cuinfo,"",@"SHT_NOTE"
	.sectionflags	@"SHF_NOTE_NV_CUINFO"
        /*0018*/ 	.short	0x0002
        /*001a*/ 	.short	0x0064
        /*001c*/ 	.short	0x0082
	.zero		2


//--------------------- .nv.info                  --------------------------
	.section	.nv.info,"",@"SHT_CUDA_INFO"
	.align	4


	//----- nvinfo : EIATTR_REGCOUNT
	.align		4
        /*0000*/ 	.byte	0x04, 0x2f
        /*0002*/ 	.short	(.L_1 - .L_0)
	.align		4
.L_0:
        /*0004*/ 	.word	index@(_Z15read_mnist_dataPj)
        /*0008*/ 	.word	0x00000004


	//----- nvinfo : EIATTR_FRAME_SIZE
	.align		4
.L_1:
        /*000c*/ 	.byte	0x04, 0x11
        /*000e*/ 	.short	(.L_3 - .L_2)
	.align		4
.L_2:
        /*0010*/ 	.word	index@(_Z15read_mnist_dataPj)
        /*0014*/ 	.word	0x00000000


	//----- nvinfo : EIATTR_MIN_STACK_SIZE
	.align		4
.L_3:
        /*0018*/ 	.byte	0x04, 0x12
        /*001a*/ 	.short	(.L_5 - .L_4)
	.align		4
.L_4:
        /*001c*/ 	.word	index@(_Z15read_mnist_dataPj)
        /*0020*/ 	.word	0x00000000
.L_5:


//--------------------- .nv.compat                --------------------------
	.section	.nv.compat,"",@"SHT_CUDA_COMPAT_INFO"
	.align	4
        /*0000*/ 	.byte	0x02, 0x09, 0x00, 0x00, 0x02, 0x02, 0x01, 0x00, 0x02, 0x05, 0x05, 0x00, 0x03, 0x07, 0x01, 0x01
        /*0010*/ 	.byte	0x02, 0x03, 0x00, 0x00, 0x02, 0x06, 0x01, 0x00, 0x04, 0x0b, 0x08, 0x00, 0x09, 0x00, 0x00, 0x00
        /*0020*/ 	.byte	0x00, 0x00, 0x00, 0x00


//--------------------- .nv.info._Z15read_mnist_dataPj --------------------------
	.section	.nv.info._Z15read_mnist_dataPj,"",@"SHT_CUDA_INFO"
	.sectionflags	@""
	.align	4


	//----- nvinfo : EIATTR_CUDA_API_VERSION
	.align		4
        /*0000*/ 	.byte	0x04, 0x37
        /*0002*/ 	.short	(.L_7 - .L_6)
.L_6:
        /*0004*/ 	.word	0x00000082


	//----- nvinfo : EIATTR_KPARAM_INFO
	.align		4
.L_7:
        /*0008*/ 	.byte	0x04, 0x17
        /*000a*/ 	.short	(.L_9 - .L_8)
.L_8:
        /*000c*/ 	.word	0x00000000
        /*0010*/ 	.short	0x0000
        /*0012*/ 	.short	0x0000
        /*0014*/ 	.byte	0x00, 0xf5, 0x21, 0x00


	//----- nvinfo : EIATTR_SPARSE_MMA_MASK
	.align		4
.L_9:
        /*0018*/ 	.byte	0x03, 0x50
        /*001a*/ 	.short	0x0000


	//----- nvinfo : EIATTR_MAXREG_COUNT
	.align		4
        /*001c*/ 	.byte	0x03, 0x1b
        /*001e*/ 	.short	0x00ff


	//----- nvinfo : EIATTR_MERCURY_ISA_VERSION
	.align		4
        /*0020*/ 	.byte	0x03, 0x5f
        /*0022*/ 	.short	0x0101


	//----- nvinfo : EIATTR_VRC_CTA_INIT_COUNT
	.align		4
        /*0024*/ 	.byte	0x02, 0x4a
	.zero		1
	.zero		1


	//----- nvinfo : EIATTR_EXIT_INSTR_OFFSETS
	.align		4
        /*0028*/ 	.byte	0x04, 0x1c
        /*002a*/ 	.short	(.L_11 - .L_10)


	//   ....[0]....
.L_10:
        /*002c*/ 	.word	0x00000010


	//----- nvinfo : EIATTR_CBANK_PARAM_SIZE
	.align		4
.L_11:
        /*0030*/ 	.byte	0x03, 0x19
        /*0032*/ 	.short	0x0008


	//----- nvinfo : EIATTR_PARAM_CBANK
	.align		4
        /*0034*/ 	.byte	0x04, 0x0a
        /*0036*/ 	.short	(.L_13 - .L_12)
	.align		4
.L_12:
        /*0038*/ 	.word	index@(.nv.constant0._Z15read_mnist_dataPj)
        /*003c*/ 	.short	0x0380
        /*003e*/ 	.short	0x0008


	//----- nvinfo : EIATTR_SW_WAR
	.align		4
.L_13:
        /*0040*/ 	.byte	0x04, 0x36
        /*0042*/ 	.short	(.L_15 - .L_14)
.L_14:
        /*0044*/ 	.word	0x00000008
.L_15:


//--------------------- .nv.callgraph             --------------------------
	.section	.nv.callgraph,"",@"SHT_CUDA_CALLGRAPH"
	.align	4
	.sectionentsize	8
	.align		4
        /*0000*/ 	.word	0x00000000
	.align		4
        /*0004*/ 	.word	0xffffffff
	.align		4
        /*0008*/ 	.word	0x00000000
	.align		4
        /*000c*/ 	.word	0xfffffffe
	.align		4
        /*0010*/ 	.word	0x00000000
	.align		4
        /*0014*/ 	.word	0xfffffffd
	.align		4
        /*0018*/ 	.word	0x00000000
	.align		4
        /*001c*/ 	.word	0xfffffffc


//--------------------- .text._Z15read_mnist_dataPj --------------------------
	.section	.text._Z15read_mnist_dataPj,"ax",@progbits
	.align	128
        .global         _Z15read_mnist_dataPj
        .type           _Z15read_mnist_dataPj,@function
        .size           _Z15read_mnist_dataPj,(.L_x_1 - _Z15read_mnist_dataPj)
        .other          _Z15read_mnist_dataPj,@"STO_CUDA_ENTRY STV_DEFAULT"
_Z15read_mnist_dataPj:
.text._Z15read_mnist_dataPj:
[----:B------:R-:W-:Y:S01]  /*0000*/  LDC R1, c[0x0][0x37c] ;  /* 0x0000df00ff017b82 */ /* 0x000fe20000000800 */
[----:B------:R-:W-:Y:S05]  /*0010*/  EXIT ;  /* 0x000000000000794d */ /* 0x000fea0003800000 */
.L_x_0:
[----:B------:R-:W-:-:S00]  /*0020*/  BRA `(.L_x_0) ;  /* 0xfffffffc00fc7947 */ /* 0x000fc0000383ffff */
[----:B------:R-:W-:-:S00]  /*0030*/  NOP ;  /* 0x0000000000007918 */ /* 0x000fc00000000000 */
        /* <DEDUP_REMOVED lines=12> */
.L_x_1:


//--------------------- .nv.shared.reserved.0     --------------------------
	.section	.nv.shared.reserved.0,"aw",@nobits
	.weak		__nv_reservedSMEM_offset_0_alias
	.size		__nv_reservedSMEM_offset_0_alias, 0, 64
	.other		__nv_reservedSMEM_offset_0_alias,@"STO_CUDA_RESERVED_SHARED STV_DEFAULT"
__nv_reservedSMEM_offset_0_alias:
	.zero		0
	.zero		64


//--------------------- .nv.constant0._Z15read_mnist_dataPj --------------------------
	.section	.nv.constant0._Z15read_mnist_dataPj,"a",@progbits
	.sectionflags	@""
	.align	4
.nv.constant0._Z15read_mnist_dataPj:
	.zero		904


//--------------------- SYMBOLS --------------------------

	.type		.nv.reservedSmem.offset0,@object
	.size		.nv.reservedSmem.offset0,0x4
